//
// Generated by NVIDIA NVVM Compiler
//
// Compiler Build ID: CL-36424714
// Cuda compilation tools, release 13.0, V13.0.88
// Based on NVVM 20.0.0
//

.version 9.0
.target sm_100
.address_size 64

	// .globl	_Z16gemm_fp16_kernelP6__halfS0_S0_iii
// _ZZ16gemm_fp16_kernelP6__halfS0_S0_iiiE2As has been demoted
// _ZZ16gemm_fp16_kernelP6__halfS0_S0_iiiE2Bs has been demoted

.visible .entry _Z16gemm_fp16_kernelP6__halfS0_S0_iii(
	.param .u64 .ptr .align 1 _Z16gemm_fp16_kernelP6__halfS0_S0_iii_param_0,
	.param .u64 .ptr .align 1 _Z16gemm_fp16_kernelP6__halfS0_S0_iii_param_1,
	.param .u64 .ptr .align 1 _Z16gemm_fp16_kernelP6__halfS0_S0_iii_param_2,
	.param .u32 _Z16gemm_fp16_kernelP6__halfS0_S0_iii_param_3,
	.param .u32 _Z16gemm_fp16_kernelP6__halfS0_S0_iii_param_4,
	.param .u32 _Z16gemm_fp16_kernelP6__halfS0_S0_iii_param_5
)
{
	.reg .pred 	%p<36>;
	.reg .b16 	%rs<327>;
	.reg .b32 	%r<83>;
	.reg .b32 	%f<2>;
	.reg .b64 	%rd<26>;
	// demoted variable
	.shared .align 2 .b8 _ZZ16gemm_fp16_kernelP6__halfS0_S0_iiiE2As[1024];
	// demoted variable
	.shared .align 2 .b8 _ZZ16gemm_fp16_kernelP6__halfS0_S0_iiiE2Bs[1024];
	ld.param.u64 	%rd4, [_Z16gemm_fp16_kernelP6__halfS0_S0_iii_param_0];
	ld.param.u64 	%rd5, [_Z16gemm_fp16_kernelP6__halfS0_S0_iii_param_1];
	ld.param.u32 	%r38, [_Z16gemm_fp16_kernelP6__halfS0_S0_iii_param_3];
	ld.param.u32 	%r39, [_Z16gemm_fp16_kernelP6__halfS0_S0_iii_param_4];
	ld.param.u32 	%r40, [_Z16gemm_fp16_kernelP6__halfS0_S0_iii_param_5];
	cvta.to.global.u64 	%rd1, %rd5;
	cvta.to.global.u64 	%rd2, %rd4;
	mov.u32 	%r41, %ctaid.y;
	shl.b32 	%r42, %r41, 4;
	mov.u32 	%r1, %tid.y;
	add.s32 	%r2, %r42, %r1;
	mov.u32 	%r43, %ctaid.x;
	shl.b32 	%r3, %r43, 4;
	mov.u32 	%r4, %tid.x;
	add.s32 	%r5, %r3, %r4;
	mov.f32 	%f1, 0f00000000;
	// begin inline asm
	{  cvt.rn.f16.f32 %rs325, %f1;}

	// end inline asm
	add.s32 	%r44, %r40, 15;
	shr.s32 	%r45, %r44, 31;
	shr.u32 	%r46, %r45, 28;
	add.s32 	%r47, %r44, %r46;
	shr.s32 	%r6, %r47, 4;
	setp.ge.s32 	%p1, %r2, %r38;
	setp.ge.s32 	%p2, %r4, %r40;
	or.pred  	%p3, %p1, %p2;
	mov.u16 	%rs315, %rs325;
	@%p3 bra 	$L__BB0_2;
	mad.lo.s32 	%r48, %r40, %r2, %r4;
	mul.wide.u32 	%rd6, %r48, 2;
	add.s64 	%rd7, %rd2, %rd6;
	ld.global.u16 	%rs315, [%rd7];
$L__BB0_2:
	shl.b32 	%r49, %r1, 5;
	mov.u32 	%r50, _ZZ16gemm_fp16_kernelP6__halfS0_S0_iiiE2As;
	add.s32 	%r7, %r50, %r49;
	shl.b32 	%r51, %r4, 1;
	add.s32 	%r8, %r7, %r51;
	st.shared.u16 	[%r8], %rs315;
	setp.ge.s32 	%p4, %r1, %r40;
	setp.ge.s32 	%p5, %r5, %r39;
	or.pred  	%p6, %p5, %p4;
	mov.u16 	%rs316, %rs325;
	@%p6 bra 	$L__BB0_4;
	mad.lo.s32 	%r52, %r39, %r1, %r5;
	mul.wide.s32 	%rd8, %r52, 2;
	add.s64 	%rd9, %rd1, %rd8;
	ld.global.u16 	%rs316, [%rd9];
$L__BB0_4:
	mov.u32 	%r54, _ZZ16gemm_fp16_kernelP6__halfS0_S0_iiiE2Bs;
	add.s32 	%r55, %r54, %r49;
	add.s32 	%r9, %r55, %r51;
	st.shared.u16 	[%r9], %rs316;
	bar.sync 	0;
	setp.lt.s32 	%p7, %r40, 1;
	mov.u16 	%rs326, %rs325;
	@%p7 bra 	$L__BB0_29;
	mul.lo.s32 	%r10, %r40, %r2;
	add.s32 	%r11, %r54, %r51;
	max.s32 	%r12, %r6, 1;
	setp.lt.u32 	%p8, %r40, 17;
	mov.b32 	%r82, 1;
	mov.u16 	%rs326, %rs325;
	@%p8 bra 	$L__BB0_21;
	and.b32  	%r61, %r12, 134217726;
	neg.s32 	%r80, %r61;
	add.s32 	%r62, %r1, 32;
	mad.lo.s32 	%r63, %r39, %r62, %r4;
	add.s32 	%r79, %r63, %r3;
	shl.b32 	%r15, %r39, 5;
	add.s32 	%r78, %r1, 16;
	add.s32 	%r76, %r4, 16;
	add.s32 	%r77, %r76, %r10;
	mad.lo.s32 	%r64, %r39, %r78, %r4;
	add.s32 	%r75, %r64, %r3;
	mov.b32 	%r81, 2;
	mov.u16 	%rs326, %rs325;
$L__BB0_7:
	add.s32 	%r65, %r81, -1;
	setp.ge.s32 	%p9, %r65, %r6;
	@%p9 bra 	$L__BB0_13;
	setp.ge.s32 	%p10, %r2, %r38;
	setp.ge.s32 	%p11, %r76, %r40;
	or.pred  	%p12, %p10, %p11;
	mov.u16 	%rs318, %rs325;
	@%p12 bra 	$L__BB0_10;
	mul.wide.s32 	%rd10, %r77, 2;
	add.s64 	%rd11, %rd2, %rd10;
	ld.global.u16 	%rs318, [%rd11];
$L__BB0_10:
	setp.ge.s32 	%p13, %r5, %r39;
	st.shared.u16 	[%r8+512], %rs318;
	setp.ge.s32 	%p14, %r78, %r40;
	or.pred  	%p15, %p13, %p14;
	mov.u16 	%rs319, %rs325;
	@%p15 bra 	$L__BB0_12;
	mul.wide.s32 	%rd12, %r75, 2;
	add.s64 	%rd13, %rd1, %rd12;
	ld.global.u16 	%rs319, [%rd13];
$L__BB0_12:
	st.shared.u16 	[%r9+512], %rs319;
$L__BB0_13:
	bar.sync 	0;
	ld.shared.u16 	%rs28, [%r7];
	ld.shared.u16 	%rs29, [%r11];
	// begin inline asm
	{mul.f16 %rs27,%rs28,%rs29;
}
	// end inline asm
	// begin inline asm
	{add.f16 %rs30,%rs326,%rs27;
}
	// end inline asm
	ld.shared.u16 	%rs34, [%r7+2];
	ld.shared.u16 	%rs35, [%r11+32];
	// begin inline asm
	{mul.f16 %rs33,%rs34,%rs35;
}
	// end inline asm
	// begin inline asm
	{add.f16 %rs36,%rs30,%rs33;
}
	// end inline asm
	ld.shared.u16 	%rs40, [%r7+4];
	ld.shared.u16 	%rs41, [%r11+64];
	// begin inline asm
	{mul.f16 %rs39,%rs40,%rs41;
}
	// end inline asm
	// begin inline asm
	{add.f16 %rs42,%rs36,%rs39;
}
	// end inline asm
	ld.shared.u16 	%rs46, [%r7+6];
	ld.shared.u16 	%rs47, [%r11+96];
	// begin inline asm
	{mul.f16 %rs45,%rs46,%rs47;
}
	// end inline asm
	// begin inline asm
	{add.f16 %rs48,%rs42,%rs45;
}
	// end inline asm
	ld.shared.u16 	%rs52, [%r7+8];
	ld.shared.u16 	%rs53, [%r11+128];
	// begin inline asm
	{mul.f16 %rs51,%rs52,%rs53;
}
	// end inline asm
	// begin inline asm
	{add.f16 %rs54,%rs48,%rs51;
}
	// end inline asm
	ld.shared.u16 	%rs58, [%r7+10];
	ld.shared.u16 	%rs59, [%r11+160];
	// begin inline asm
	{mul.f16 %rs57,%rs58,%rs59;
}
	// end inline asm
	// begin inline asm
	{add.f16 %rs60,%rs54,%rs57;
}
	// end inline asm
	ld.shared.u16 	%rs64, [%r7+12];
	ld.shared.u16 	%rs65, [%r11+192];
	// begin inline asm
	{mul.f16 %rs63,%rs64,%rs65;
}
	// end inline asm
	// begin inline asm
	{add.f16 %rs66,%rs60,%rs63;
}
	// end inline asm
	ld.shared.u16 	%rs70, [%r7+14];
	ld.shared.u16 	%rs71, [%r11+224];
	// begin inline asm
	{mul.f16 %rs69,%rs70,%rs71;
}
	// end inline asm
	// begin inline asm
	{add.f16 %rs72,%rs66,%rs69;
}
	// end inline asm
	ld.shared.u16 	%rs76, [%r7+16];
	ld.shared.u16 	%rs77, [%r11+256];
	// begin inline asm
	{mul.f16 %rs75,%rs76,%rs77;
}
	// end inline asm
	// begin inline asm
	{add.f16 %rs78,%rs72,%rs75;
}
	// end inline asm
	ld.shared.u16 	%rs82, [%r7+18];
	ld.shared.u16 	%rs83, [%r11+288];
	// begin inline asm
	{mul.f16 %rs81,%rs82,%rs83;
}
	// end inline asm
	// begin inline asm
	{add.f16 %rs84,%rs78,%rs81;
}
	// end inline asm
	ld.shared.u16 	%rs88, [%r7+20];
	ld.shared.u16 	%rs89, [%r11+320];
	// begin inline asm
	{mul.f16 %rs87,%rs88,%rs89;
}
	// end inline asm
	// begin inline asm
	{add.f16 %rs90,%rs84,%rs87;
}
	// end inline asm
	ld.shared.u16 	%rs94, [%r7+22];
	ld.shared.u16 	%rs95, [%r11+352];
	// begin inline asm
	{mul.f16 %rs93,%rs94,%rs95;
}
	// end inline asm
	// begin inline asm
	{add.f16 %rs96,%rs90,%rs93;
}
	// end inline asm
	ld.shared.u16 	%rs100, [%r7+24];
	ld.shared.u16 	%rs101, [%r11+384];
	// begin inline asm
	{mul.f16 %rs99,%rs100,%rs101;
}
	// end inline asm
	// begin inline asm
	{add.f16 %rs102,%rs96,%rs99;
}
	// end inline asm
	ld.shared.u16 	%rs106, [%r7+26];
	ld.shared.u16 	%rs107, [%r11+416];
	// begin inline asm
	{mul.f16 %rs105,%rs106,%rs107;
}
	// end inline asm
	// begin inline asm
	{add.f16 %rs108,%rs102,%rs105;
}
	// end inline asm
	ld.shared.u16 	%rs112, [%r7+28];
	ld.shared.u16 	%rs113, [%r11+448];
	// begin inline asm
	{mul.f16 %rs111,%rs112,%rs113;
}
	// end inline asm
	// begin inline asm
	{add.f16 %rs114,%rs108,%rs111;
}
	// end inline asm
	ld.shared.u16 	%rs118, [%r7+30];
	ld.shared.u16 	%rs119, [%r11+480];
	// begin inline asm
	{mul.f16 %rs117,%rs118,%rs119;
}
	// end inline asm
	// begin inline asm
	{add.f16 %rs120,%rs114,%rs117;
}
	// end inline asm
	bar.sync 	0;
	setp.ge.s32 	%p16, %r81, %r6;
	@%p16 bra 	$L__BB0_19;
	setp.ge.s32 	%p17, %r2, %r38;
	add.s32 	%r66, %r76, 16;
	setp.ge.s32 	%p18, %r66, %r40;
	or.pred  	%p19, %p17, %p18;
	mov.u16 	%rs320, %rs325;
	@%p19 bra 	$L__BB0_16;
	add.s32 	%r67, %r77, 16;
	mul.wide.s32 	%rd14, %r67, 2;
	add.s64 	%rd15, %rd2, %rd14;
	ld.global.u16 	%rs320, [%rd15];
$L__BB0_16:
	setp.ge.s32 	%p20, %r5, %r39;
	st.shared.u16 	[%r8], %rs320;
	add.s32 	%r68, %r78, 16;
	setp.ge.s32 	%p21, %r68, %r40;
	or.pred  	%p22, %p20, %p21;
	mov.u16 	%rs321, %rs325;
	@%p22 bra 	$L__BB0_18;
	mul.wide.s32 	%rd16, %r79, 2;
	add.s64 	%rd17, %rd1, %rd16;
	ld.global.u16 	%rs321, [%rd17];
$L__BB0_18:
	st.shared.u16 	[%r9], %rs321;
$L__BB0_19:
	bar.sync 	0;
	ld.shared.u16 	%rs124, [%r7+512];
	ld.shared.u16 	%rs125, [%r11+512];
	// begin inline asm
	{mul.f16 %rs123,%rs124,%rs125;
}
	// end inline asm
	// begin inline asm
	{add.f16 %rs126,%rs120,%rs123;
}
	// end inline asm
	ld.shared.u16 	%rs130, [%r7+514];
	ld.shared.u16 	%rs131, [%r11+544];
	// begin inline asm
	{mul.f16 %rs129,%rs130,%rs131;
}
	// end inline asm
	// begin inline asm
	{add.f16 %rs132,%rs126,%rs129;
}
	// end inline asm
	ld.shared.u16 	%rs136, [%r7+516];
	ld.shared.u16 	%rs137, [%r11+576];
	// begin inline asm
	{mul.f16 %rs135,%rs136,%rs137;
}
	// end inline asm
	// begin inline asm
	{add.f16 %rs138,%rs132,%rs135;
}
	// end inline asm
	ld.shared.u16 	%rs142, [%r7+518];
	ld.shared.u16 	%rs143, [%r11+608];
	// begin inline asm
	{mul.f16 %rs141,%rs142,%rs143;
}
	// end inline asm
	// begin inline asm
	{add.f16 %rs144,%rs138,%rs141;
}
	// end inline asm
	ld.shared.u16 	%rs148, [%r7+520];
	ld.shared.u16 	%rs149, [%r11+640];
	// begin inline asm
	{mul.f16 %rs147,%rs148,%rs149;
}
	// end inline asm
	// begin inline asm
	{add.f16 %rs150,%rs144,%rs147;
}
	// end inline asm
	ld.shared.u16 	%rs154, [%r7+522];
	ld.shared.u16 	%rs155, [%r11+672];
	// begin inline asm
	{mul.f16 %rs153,%rs154,%rs155;
}
	// end inline asm
	// begin inline asm
	{add.f16 %rs156,%rs150,%rs153;
}
	// end inline asm
	ld.shared.u16 	%rs160, [%r7+524];
	ld.shared.u16 	%rs161, [%r11+704];
	// begin inline asm
	{mul.f16 %rs159,%rs160,%rs161;
}
	// end inline asm
	// begin inline asm
	{add.f16 %rs162,%rs156,%rs159;
}
	// end inline asm
	ld.shared.u16 	%rs166, [%r7+526];
	ld.shared.u16 	%rs167, [%r11+736];
	// begin inline asm
	{mul.f16 %rs165,%rs166,%rs167;
}
	// end inline asm
	// begin inline asm
	{add.f16 %rs168,%rs162,%rs165;
}
	// end inline asm
	ld.shared.u16 	%rs172, [%r7+528];
	ld.shared.u16 	%rs173, [%r11+768];
	// begin inline asm
	{mul.f16 %rs171,%rs172,%rs173;
}
	// end inline asm
	// begin inline asm
	{add.f16 %rs174,%rs168,%rs171;
}
	// end inline asm
	ld.shared.u16 	%rs178, [%r7+530];
	ld.shared.u16 	%rs179, [%r11+800];
	// begin inline asm
	{mul.f16 %rs177,%rs178,%rs179;
}
	// end inline asm
	// begin inline asm
	{add.f16 %rs180,%rs174,%rs177;
}
	// end inline asm
	ld.shared.u16 	%rs184, [%r7+532];
	ld.shared.u16 	%rs185, [%r11+832];
	// begin inline asm
	{mul.f16 %rs183,%rs184,%rs185;
}
	// end inline asm
	// begin inline asm
	{add.f16 %rs186,%rs180,%rs183;
}
	// end inline asm
	ld.shared.u16 	%rs190, [%r7+534];
	ld.shared.u16 	%rs191, [%r11+864];
	// begin inline asm
	{mul.f16 %rs189,%rs190,%rs191;
}
	// end inline asm
	// begin inline asm
	{add.f16 %rs192,%rs186,%rs189;
}
	// end inline asm
	ld.shared.u16 	%rs196, [%r7+536];
	ld.shared.u16 	%rs197, [%r11+896];
	// begin inline asm
	{mul.f16 %rs195,%rs196,%rs197;
}
	// end inline asm
	// begin inline asm
	{add.f16 %rs198,%rs192,%rs195;
}
	// end inline asm
	ld.shared.u16 	%rs202, [%r7+538];
	ld.shared.u16 	%rs203, [%r11+928];
	// begin inline asm
	{mul.f16 %rs201,%rs202,%rs203;
}
	// end inline asm
	// begin inline asm
	{add.f16 %rs204,%rs198,%rs201;
}
	// end inline asm
	ld.shared.u16 	%rs208, [%r7+540];
	ld.shared.u16 	%rs209, [%r11+960];
	// begin inline asm
	{mul.f16 %rs207,%rs208,%rs209;
}
	// end inline asm
	// begin inline asm
	{add.f16 %rs210,%rs204,%rs207;
}
	// end inline asm
	ld.shared.u16 	%rs214, [%r7+542];
	ld.shared.u16 	%rs215, [%r11+992];
	// begin inline asm
	{mul.f16 %rs213,%rs214,%rs215;
}
	// end inline asm
	// begin inline asm
	{add.f16 %rs326,%rs210,%rs213;
}
	// end inline asm
	bar.sync 	0;
	add.s32 	%r81, %r81, 2;
	add.s32 	%r80, %r80, 2;
	add.s32 	%r79, %r79, %r15;
	add.s32 	%r78, %r78, 32;
	add.s32 	%r77, %r77, 32;
	add.s32 	%r76, %r76, 32;
	add.s32 	%r75, %r75, %r15;
	setp.ne.s32 	%p23, %r80, 0;
	@%p23 bra 	$L__BB0_7;
	add.s32 	%r82, %r81, -1;
$L__BB0_21:
	and.b32  	%r69, %r12, 1;
	setp.eq.b32 	%p24, %r69, 1;
	not.pred 	%p25, %p24;
	@%p25 bra 	$L__BB0_29;
	setp.ge.s32 	%p26, %r82, %r6;
	@%p26 bra 	$L__BB0_28;
	setp.ge.s32 	%p27, %r2, %r38;
	shl.b32 	%r70, %r82, 4;
	add.s32 	%r71, %r70, %r4;
	add.s32 	%r37, %r70, %r1;
	setp.ge.s32 	%p28, %r71, %r40;
	or.pred  	%p29, %p27, %p28;
	mov.u16 	%rs324, %rs325;
	@%p29 bra 	$L__BB0_25;
	add.s32 	%r72, %r71, %r10;
	mul.wide.s32 	%rd18, %r72, 2;
	add.s64 	%rd19, %rd2, %rd18;
	ld.global.u16 	%rs324, [%rd19];
$L__BB0_25:
	setp.ge.s32 	%p30, %r5, %r39;
	st.shared.u16 	[%r8+512], %rs324;
	setp.ge.s32 	%p31, %r37, %r40;
	or.pred  	%p32, %p30, %p31;
	@%p32 bra 	$L__BB0_27;
	mad.lo.s32 	%r73, %r37, %r39, %r5;
	mul.wide.s32 	%rd20, %r73, 2;
	add.s64 	%rd21, %rd1, %rd20;
	ld.global.u16 	%rs325, [%rd21];
$L__BB0_27:
	st.shared.u16 	[%r9+512], %rs325;
$L__BB0_28:
	bar.sync 	0;
	ld.shared.u16 	%rs220, [%r7];
	ld.shared.u16 	%rs221, [%r11];
	// begin inline asm
	{mul.f16 %rs219,%rs220,%rs221;
}
	// end inline asm
	// begin inline asm
	{add.f16 %rs222,%rs326,%rs219;
}
	// end inline asm
	ld.shared.u16 	%rs226, [%r7+2];
	ld.shared.u16 	%rs227, [%r11+32];
	// begin inline asm
	{mul.f16 %rs225,%rs226,%rs227;
}
	// end inline asm
	// begin inline asm
	{add.f16 %rs228,%rs222,%rs225;
}
	// end inline asm
	ld.shared.u16 	%rs232, [%r7+4];
	ld.shared.u16 	%rs233, [%r11+64];
	// begin inline asm
	{mul.f16 %rs231,%rs232,%rs233;
}
	// end inline asm
	// begin inline asm
	{add.f16 %rs234,%rs228,%rs231;
}
	// end inline asm
	ld.shared.u16 	%rs238, [%r7+6];
	ld.shared.u16 	%rs239, [%r11+96];
	// begin inline asm
	{mul.f16 %rs237,%rs238,%rs239;
}
	// end inline asm
	// begin inline asm
	{add.f16 %rs240,%rs234,%rs237;
}
	// end inline asm
	ld.shared.u16 	%rs244, [%r7+8];
	ld.shared.u16 	%rs245, [%r11+128];
	// begin inline asm
	{mul.f16 %rs243,%rs244,%rs245;
}
	// end inline asm
	// begin inline asm
	{add.f16 %rs246,%rs240,%rs243;
}
	// end inline asm
	ld.shared.u16 	%rs250, [%r7+10];
	ld.shared.u16 	%rs251, [%r11+160];
	// begin inline asm
	{mul.f16 %rs249,%rs250,%rs251;
}
	// end inline asm
	// begin inline asm
	{add.f16 %rs252,%rs246,%rs249;
}
	// end inline asm
	ld.shared.u16 	%rs256, [%r7+12];
	ld.shared.u16 	%rs257, [%r11+192];
	// begin inline asm
	{mul.f16 %rs255,%rs256,%rs257;
}
	// end inline asm
	// begin inline asm
	{add.f16 %rs258,%rs252,%rs255;
}
	// end inline asm
	ld.shared.u16 	%rs262, [%r7+14];
	ld.shared.u16 	%rs263, [%r11+224];
	// begin inline asm
	{mul.f16 %rs261,%rs262,%rs263;
}
	// end inline asm
	// begin inline asm
	{add.f16 %rs264,%rs258,%rs261;
}
	// end inline asm
	ld.shared.u16 	%rs268, [%r7+16];
	ld.shared.u16 	%rs269, [%r11+256];
	// begin inline asm
	{mul.f16 %rs267,%rs268,%rs269;
}
	// end inline asm
	// begin inline asm
	{add.f16 %rs270,%rs264,%rs267;
}
	// end inline asm
	ld.shared.u16 	%rs274, [%r7+18];
	ld.shared.u16 	%rs275, [%r11+288];
	// begin inline asm
	{mul.f16 %rs273,%rs274,%rs275;
}
	// end inline asm
	// begin inline asm
	{add.f16 %rs276,%rs270,%rs273;
}
	// end inline asm
	ld.shared.u16 	%rs280, [%r7+20];
	ld.shared.u16 	%rs281, [%r11+320];
	// begin inline asm
	{mul.f16 %rs279,%rs280,%rs281;
}
	// end inline asm
	// begin inline asm
	{add.f16 %rs282,%rs276,%rs279;
}
	// end inline asm
	ld.shared.u16 	%rs286, [%r7+22];
	ld.shared.u16 	%rs287, [%r11+352];
	// begin inline asm
	{mul.f16 %rs285,%rs286,%rs287;
}
	// end inline asm
	// begin inline asm
	{add.f16 %rs288,%rs282,%rs285;
}
	// end inline asm
	ld.shared.u16 	%rs292, [%r7+24];
	ld.shared.u16 	%rs293, [%r11+384];
	// begin inline asm
	{mul.f16 %rs291,%rs292,%rs293;
}
	// end inline asm
	// begin inline asm
	{add.f16 %rs294,%rs288,%rs291;
}
	// end inline asm
	ld.shared.u16 	%rs298, [%r7+26];
	ld.shared.u16 	%rs299, [%r11+416];
	// begin inline asm
	{mul.f16 %rs297,%rs298,%rs299;
}
	// end inline asm
	// begin inline asm
	{add.f16 %rs300,%rs294,%rs297;
}
	// end inline asm
	ld.shared.u16 	%rs304, [%r7+28];
	ld.shared.u16 	%rs305, [%r11+448];
	// begin inline asm
	{mul.f16 %rs303,%rs304,%rs305;
}
	// end inline asm
	// begin inline asm
	{add.f16 %rs306,%rs300,%rs303;
}
	// end inline asm
	ld.shared.u16 	%rs310, [%r7+30];
	ld.shared.u16 	%rs311, [%r11+480];
	// begin inline asm
	{mul.f16 %rs309,%rs310,%rs311;
}
	// end inline asm
	// begin inline asm
	{add.f16 %rs326,%rs306,%rs309;
}
	// end inline asm
	bar.sync 	0;
$L__BB0_29:
	setp.ge.s32 	%p33, %r5, %r39;
	setp.ge.s32 	%p34, %r2, %r38;
	or.pred  	%p35, %p34, %p33;
	@%p35 bra 	$L__BB0_31;
	ld.param.u64 	%rd25, [_Z16gemm_fp16_kernelP6__halfS0_S0_iii_param_2];
	mad.lo.s32 	%r74, %r39, %r2, %r5;
	cvta.to.global.u64 	%rd22, %rd25;
	mul.wide.s32 	%rd23, %r74, 2;
	add.s64 	%rd24, %rd22, %rd23;
	st.global.u16 	[%rd24], %rs326;
$L__BB0_31:
	ret;

}


// ===== COMPILED SASS (sm_100) =====

	.target	sm_100

	.elftype	@"ET_EXEC"


//--------------------- .note.nv.tkinfo           --------------------------
	.section	.note.nv.tkinfo,"",@"SHT_NOTE"
	.sectionflags	@"SHF_NOTE_NV_TKINFO"
	.tkinfo
        /*0018*/ 	.word	0x00000002
        /*0030*/ 	.string	""
        /*0030*/ 	.string	"ptxas"
        /*0030*/ 	.string	"Cuda compilation tools, release 13.0, V13.0.88"
        /*0030*/ 	.string	"Build cuda_13.0.r13.0/compiler.36424714_0"
        /*0030*/ 	.string	"-arch sm_100 -m 64 "



//--------------------- .note.nv.cuinfo           --------------------------
	.section	.note.nv.cuinfo,"",@"SHT_NOTE"
	.sectionflags	@"SHF_NOTE_NV_CUINFO"
        /*0018*/ 	.short	0x0002
        /*001a*/ 	.short	0x0064
        /*001c*/ 	.short	0x0082
	.zero		2


//--------------------- .nv.info                  --------------------------
	.section	.nv.info,"",@"SHT_CUDA_INFO"
	.align	4


	//----- nvinfo : EIATTR_REGCOUNT
	.align		4
        /*0000*/ 	.byte	0x04, 0x2f
        /*0002*/ 	.short	(.L_1 - .L_0)
	.align		4
.L_0:
        /*0004*/ 	.word	index@(_Z16gemm_fp16_kernelP6__halfS0_S0_iii)
        /*0008*/ 	.word	0x00000020


	//----- nvinfo : EIATTR_FRAME_SIZE
	.align		4
.L_1:
        /*000c*/ 	.byte	0x04, 0x11
        /*000e*/ 	.short	(.L_3 - .L_2)
	.align		4
.L_2:
        /*0010*/ 	.word	index@(_Z16gemm_fp16_kernelP6__halfS0_S0_iii)
        /*0014*/ 	.word	0x00000000


	//----- nvinfo : EIATTR_MIN_STACK_SIZE
	.align		4
.L_3:
        /*0018*/ 	.byte	0x04, 0x12
        /*001a*/ 	.short	(.L_5 - .L_4)
	.align		4
.L_4:
        /*001c*/ 	.word	index@(_Z16gemm_fp16_kernelP6__halfS0_S0_iii)
        /*0020*/ 	.word	0x00000000
.L_5:


//--------------------- .nv.compat                --------------------------
	.section	.nv.compat,"",@"SHT_CUDA_COMPAT_INFO"
	.align	4
        /*0000*/ 	.byte	0x02, 0x09, 0x00, 0x00, 0x02, 0x02, 0x01, 0x00, 0x02, 0x05, 0x05, 0x00, 0x03, 0x07, 0x01, 0x01
        /*0010*/ 	.byte	0x02, 0x03, 0x00, 0x00, 0x02, 0x06, 0x01, 0x00, 0x04, 0x0b, 0x08, 0x00, 0x09, 0x00, 0x00, 0x00
        /*0020*/ 	.byte	0x00, 0x00, 0x00, 0x00


//--------------------- .nv.info._Z16gemm_fp16_kernelP6__halfS0_S0_iii --------------------------
	.section	.nv.info._Z16gemm_fp16_kernelP6__halfS0_S0_iii,"",@"SHT_CUDA_INFO"
	.sectionflags	@""
	.align	4


	//----- nvinfo : EIATTR_CUDA_API_VERSION
	.align		4
        /*0000*/ 	.byte	0x04, 0x37
        /*0002*/ 	.short	(.L_7 - .L_6)
.L_6:
        /*0004*/ 	.word	0x00000082


	//----- nvinfo : EIATTR_KPARAM_INFO
	.align		4
.L_7:
        /*0008*/ 	.byte	0x04, 0x17
        /*000a*/ 	.short	(.L_9 - .L_8)
.L_8:
        /*000c*/ 	.word	0x00000000
        /*0010*/ 	.short	0x0005
        /*0012*/ 	.short	0x0020
        /*0014*/ 	.byte	0x00, 0xf0, 0x11, 0x00


	//----- nvinfo : EIATTR_KPARAM_INFO
	.align		4
.L_9:
        /*0018*/ 	.byte	0x04, 0x17
        /*001a*/ 	.short	(.L_11 - .L_10)
.L_10:
        /*001c*/ 	.word	0x00000000
        /*0020*/ 	.short	0x0004
        /*0022*/ 	.short	0x001c
        /*0024*/ 	.byte	0x00, 0xf0, 0x11, 0x00


	//----- nvinfo : EIATTR_KPARAM_INFO
	.align		4
.L_11:
        /*0028*/ 	.byte	0x04, 0x17
        /*002a*/ 	.short	(.L_13 - .L_12)
.L_12:
        /*002c*/ 	.word	0x00000000
        /*0030*/ 	.short	0x0003
        /*0032*/ 	.short	0x0018
        /*0034*/ 	.byte	0x00, 0xf0, 0x11, 0x00


	//----- nvinfo : EIATTR_KPARAM_INFO
	.align		4
.L_13:
        /*0038*/ 	.byte	0x04, 0x17
        /*003a*/ 	.short	(.L_15 - .L_14)
.L_14:
        /*003c*/ 	.word	0x00000000
        /*0040*/ 	.short	0x0002
        /*0042*/ 	.short	0x0010
        /*0044*/ 	.byte	0x00, 0xf5, 0x21, 0x00


	//----- nvinfo : EIATTR_KPARAM_INFO
	.align		4
.L_15:
        /*0048*/ 	.byte	0x04, 0x17
        /*004a*/ 	.short	(.L_17 - .L_16)
.L_16:
        /*004c*/ 	.word	0x00000000
        /*0050*/ 	.short	0x0001
        /*0052*/ 	.short	0x0008
        /*0054*/ 	.byte	0x00, 0xf5, 0x21, 0x00


	//----- nvinfo : EIATTR_KPARAM_INFO
	.align		4
.L_17:
        /*0058*/ 	.byte	0x04, 0x17
        /*005a*/ 	.short	(.L_19 - .L_18)
.L_18:
        /*005c*/ 	.word	0x00000000
        /*0060*/ 	.short	0x0000
        /*0062*/ 	.short	0x0000
        /*0064*/ 	.byte	0x00, 0xf5, 0x21, 0x00


	//----- nvinfo : EIATTR_SPARSE_MMA_MASK
	.align		4
.L_19:
        /*0068*/ 	.byte	0x03, 0x50
        /*006a*/ 	.short	0x0000


	//----- nvinfo : EIATTR_MAXREG_COUNT
	.align		4
        /*006c*/ 	.byte	0x03, 0x1b
        /*006e*/ 	.short	0x00ff


	//----- nvinfo : EIATTR_NUM_BARRIERS
	.align		4
        /*0070*/ 	.byte	0x02, 0x4c
        /*0072*/ 	.byte	0x01
	.zero		1


	//----- nvinfo : EIATTR_MERCURY_ISA_VERSION
	.align		4
        /*0074*/ 	.byte	0x03, 0x5f
        /*0076*/ 	.short	0x0101


	//----- nvinfo : EIATTR_VRC_CTA_INIT_COUNT
	.align		4
        /*0078*/ 	.byte	0x02, 0x4a
	.zero		1
	.zero		1


	//----- nvinfo : EIATTR_EXIT_INSTR_OFFSETS
	.align		4
        /*007c*/ 	.byte	0x04, 0x1c
        /*007e*/ 	.short	(.L_21 - .L_20)


	//   ....[0]....
.L_20:
        /*0080*/ 	.word	0x00001010


	//   ....[1]....
        /*0084*/ 	.word	0x00001060


	//----- nvinfo : EIATTR_CBANK_PARAM_SIZE
	.align		4
.L_21:
        /*0088*/ 	.byte	0x03, 0x19
        /*008a*/ 	.short	0x0024


	//----- nvinfo : EIATTR_PARAM_CBANK
	.align		4
        /*008c*/ 	.byte	0x04, 0x0a
        /*008e*/ 	.short	(.L_23 - .L_22)
	.align		4
.L_22:
        /*0090*/ 	.word	index@(.nv.constant0._Z16gemm_fp16_kernelP6__halfS0_S0_iii)
        /*0094*/ 	.short	0x0380
        /*0096*/ 	.short	0x0024


	//----- nvinfo : EIATTR_SW_WAR
	.align		4
.L_23:
        /*0098*/ 	.byte	0x04, 0x36
        /*009a*/ 	.short	(.L_25 - .L_24)
.L_24:
        /*009c*/ 	.word	0x00000008
.L_25:


//--------------------- .nv.callgraph             --------------------------
	.section	.nv.callgraph,"",@"SHT_CUDA_CALLGRAPH"
	.align	4
	.sectionentsize	8
	.align		4
        /*0000*/ 	.word	0x00000000
	.align		4
        /*0004*/ 	.word	0xffffffff
	.align		4
        /*0008*/ 	.word	0x00000000
	.align		4
        /*000c*/ 	.word	0xfffffffe
	.align		4
        /*0010*/ 	.word	0x00000000
	.align		4
        /*0014*/ 	.word	0xfffffffd
	.align		4
        /*0018*/ 	.word	0x00000000
	.align		4
        /*001c*/ 	.word	0xfffffffc


//--------------------- .text._Z16gemm_fp16_kernelP6__halfS0_S0_iii --------------------------
	.section	.text._Z16gemm_fp16_kernelP6__halfS0_S0_iii,"ax",@progbits
	.align	128
        .global         _Z16gemm_fp16_kernelP6__halfS0_S0_iii
        .type           _Z16gemm_fp16_kernelP6__halfS0_S0_iii,@function
        .size           _Z16gemm_fp16_kernelP6__halfS0_S0_iii,(.L_x_7 - _Z16gemm_fp16_kernelP6__halfS0_S0_iii)
        .other          _Z16gemm_fp16_kernelP6__halfS0_S0_iii,@"STO_CUDA_ENTRY STV_DEFAULT"
_Z16gemm_fp16_kernelP6__halfS0_S0_iii:
.text._Z16gemm_fp16_kernelP6__halfS0_S0_iii:
[----:B------:R-:W-:Y:S01]  /*0000*/  LDC R1, c[0x0][0x37c] ;  /* 0x0000df00ff017b82 */ /* 0x000fe20000000800 */
[----:B------:R-:W0:Y:S01]  /*0010*/  S2R R0, SR_TID.Y ;  /* 0x0000000000007919 */ /* 0x000e220000002200 */
[----:B------:R-:W0:Y:S01]  /*0020*/  LDCU UR7, c[0x0][0x3a0] ;  /* 0x00007400ff0777ac */ /* 0x000e220008000800 */
[----:B------:R-:W-:Y:S01]  /*0030*/  PRMT R13, RZ, 0x7610, R13 ;  /* 0x00007610ff0d7816 */ /* 0x000fe2000000000d */
[----:B------:R-:W1:Y:S01]  /*0040*/  S2R R21, SR_CTAID.Y ;  /* 0x0000000000157919 */ /* 0x000e620000002600 */
[----:B------:R-:W2:Y:S01]  /*0050*/  LDCU UR5, c[0x0][0x39c] ;  /* 0x00007380ff0577ac */ /* 0x000ea20008000800 */
[----:B------:R-:W-:Y:S01]  /*0060*/  PRMT R10, RZ, 0x7610, R10 ;  /* 0x00007610ff0a7816 */ /* 0x000fe2000000000a */
[----:B------:R-:W3:Y:S01]  /*0070*/  S2R R2, SR_TID.X ;  /* 0x0000000000027919 */ /* 0x000ee20000002100 */
[----:B------:R-:W4:Y:S01]  /*0080*/  LDCU UR4, c[0x0][0x398] ;  /* 0x00007300ff0477ac */ /* 0x000f220008000800 */
[----:B------:R-:W5:Y:S01]  /*0090*/  S2R R11, SR_CTAID.X ;  /* 0x00000000000b7919 */ /* 0x000f620000002500 */
[----:B------:R-:W4:Y:S01]  /*00a0*/  LDCU.64 UR8, c[0x0][0x358] ;  /* 0x00006b00ff0877ac */ /* 0x000f220008000a00 */
[----:B--2---:R-:W-:-:S02]  /*00b0*/  MOV R12, UR5 ;  /* 0x00000005000c7c02 */ /* 0x004fc40008000f00 */
[----:B0-----:R-:W-:Y:S02]  /*00c0*/  ISETP.GE.AND P0, PT, R0, UR7, PT ;  /* 0x0000000700007c0c */ /* 0x001fe4000bf06270 */
[----:B-1----:R-:W-:Y:S02]  /*00d0*/  LEA R21, R21, R0, 0x4 ;  /* 0x0000000015157211 */ /* 0x002fe400078e20ff */
[----:B---3--:R-:W-:Y:S02]  /*00e0*/  ISETP.GE.AND P1, PT, R2, UR7, PT ;  /* 0x0000000702007c0c */ /* 0x008fe4000bf26270 */
[----:B-----5:R-:W-:Y:S02]  /*00f0*/  LEA R19, R11, R2, 0x4 ;  /* 0x000000020b137211 */ /* 0x020fe400078e20ff */
[----:B----4-:R-:W-:Y:S02]  /*0100*/  ISETP.GE.OR P1, PT, R21, UR4, P1 ;  /* 0x0000000415007c0c */ /* 0x010fe40008f26670 */
[----:B------:R-:W-:-:S11]  /*0110*/  ISETP.GE.OR P0, PT, R19, R12, P0 ;  /* 0x0000000c1300720c */ /* 0x000fd60000706670 */
[----:B------:R-:W0:Y:S01]  /*0120*/  @!P1 LDC.64 R6, c[0x0][0x380] ;  /* 0x0000e000ff069b82 */ /* 0x000e220000000a00 */
[----:B------:R-:W-:Y:S02]  /*0130*/  @!P1 IMAD R3, R21, UR7, R2 ;  /* 0x0000000715039c24 */ /* 0x000fe4000f8e0202 */
[----:B------:R-:W-:-:S05]  /*0140*/  @!P0 IMAD R5, R0, R12, R19 ;  /* 0x0000000c00058224 */ /* 0x000fca00078e0213 */
[----:B------:R-:W1:Y:S01]  /*0150*/  @!P0 LDC.64 R8, c[0x0][0x388] ;  /* 0x0000e200ff088b82 */ /* 0x000e620000000a00 */
[----:B0-----:R-:W-:-:S05]  /*0160*/  @!P1 IMAD.WIDE.U32 R6, R3, 0x2, R6 ;  /* 0x0000000203069825 */ /* 0x001fca00078e0006 */
[----:B------:R-:W2:Y:S01]  /*0170*/  @!P1 LDG.E.U16 R13, desc[UR8][R6.64] ;  /* 0x00000008060d9981 */ /* 0x000ea2000c1e1500 */
[----:B-1----:R-:W-:-:S05]  /*0180*/  @!P0 IMAD.WIDE R8, R5, 0x2, R8 ;  /* 0x0000000205088825 */ /* 0x002fca00078e0208 */
[----:B------:R-:W3:Y:S01]  /*0190*/  @!P0 LDG.E.U16 R10, desc[UR8][R8.64] ;  /* 0x00000008080a8981 */ /* 0x000ee2000c1e1500 */
[----:B------:R-:W0:Y:S01]  /*01a0*/  S2UR UR6, SR_CgaCtaId ;  /* 0x00000000000679c3 */ /* 0x000e220000008800 */
[----:B------:R-:W-:Y:S02]  /*01b0*/  UMOV UR4, 0x400 ;  /* 0x0000040000047882 */ /* 0x000fe40000000000 */
[----:B------:R-:W-:Y:S02]  /*01c0*/  UIADD3 UR5, UPT, UPT, UR4, 0x400, URZ ;  /* 0x0000040004057890 */ /* 0x000fe4000fffe0ff */
[----:B0-----:R-:W-:Y:S02]  /*01d0*/  ULEA UR4, UR6, UR4, 0x18 ;  /* 0x0000000406047291 */ /* 0x001fe4000f8ec0ff */
[----:B------:R-:W-:-:S04]  /*01e0*/  ULEA UR5, UR6, UR5, 0x18 ;  /* 0x0000000506057291 */ /* 0x000fc8000f8ec0ff */
[C---:B------:R-:W-:Y:S02]  /*01f0*/  LEA R5, R0.reuse, UR4, 0x5 ;  /* 0x0000000400057c11 */ /* 0x040fe4000f8e28ff */
[----:B------:R-:W-:Y:S02]  /*0200*/  LEA R3, R0, UR5, 0x5 ;  /* 0x0000000500037c11 */ /* 0x000fe4000f8e28ff */
[C---:B------:R-:W-:Y:S02]  /*0210*/  LEA R4, R2.reuse, R5, 0x1 ;  /* 0x0000000502047211 */ /* 0x040fe400078e08ff */
[----:B------:R-:W-:Y:S01]  /*0220*/  LEA R3, R2, R3, 0x1 ;  /* 0x0000000302037211 */ /* 0x000fe200078e08ff */
[----:B------:R-:W-:Y:S02]  /*0230*/  UISETP.GE.AND UP0, UPT, UR7, 0x1, UPT ;  /* 0x000000010700788c */ /* 0x000fe4000bf06270 */
[----:B------:R-:W-:Y:S01]  /*0240*/  UIADD3 UR4, UPT, UPT, UR7, 0xf, URZ ;  /* 0x0000000f07047890 */ /* 0x000fe2000fffe0ff */
[----:B------:R-:W-:-:S03]  /*0250*/  PRMT R20, RZ, 0x7610, R20 ;  /* 0x00007610ff147816 */ /* 0x000fc60000000014 */
[----:B------:R-:W-:-:S04]  /*0260*/  USHF.R.S32.HI UR6, URZ, 0x1f, UR4 ;  /* 0x0000001fff067899 */ /* 0x000fc80008011404 */
[----:B------:R-:W-:Y:S01]  /*0270*/  ULEA.HI UR6, UR6, UR4, URZ, 0x4 ;  /* 0x0000000406067291 */ /* 0x000fe2000f8f20ff */
[----:B--2---:R0:W-:Y:S04]  /*0280*/  STS.U16 [R4], R13 ;  /* 0x0000000d04007388 */ /* 0x0041e80000000400 */
[----:B---3--:R0:W-:Y:S01]  /*0290*/  STS.U16 [R3], R10 ;  /* 0x0000000a03007388 */ /* 0x0081e20000000400 */
[----:B------:R-:W-:Y:S06]  /*02a0*/  BAR.SYNC.DEFER_BLOCKING 0x0 ;  /* 0x0000000000007b1d */ /* 0x000fec0000010000 */
[----:B------:R-:W-:Y:S05]  /*02b0*/  BRA.U !UP0, `(.L_x_0) ;  /* 0x0000000d08487547 */ /* 0x000fea000b800000 */
[----:B------:R-:W-:Y:S01]  /*02c0*/  USHF.R.S32.HI UR6, URZ, 0x4, UR6 ;  /* 0x00000004ff067899 */ /* 0x000fe20008011406 */
[----:B------:R-:W-:Y:S01]  /*02d0*/  HFMA2 R7, -RZ, RZ, 0, 5.9604644775390625e-08 ;  /* 0x00000001ff077431 */ /* 0x000fe200000001ff */
[----:B------:R-:W-:Y:S02]  /*02e0*/  PRMT R18, RZ, 0x7610, R18 ;  /* 0x00007610ff127816 */ /* 0x000fe40000000012 */
[----:B------:R-:W-:Y:S01]  /*02f0*/  UISETP.LT.AND UP0, UPT, UR6, 0x1, UPT ;  /* 0x000000010600788c */ /* 0x000fe2000bf01270 */
[----:B------:R-:W-:Y:S02]  /*0300*/  LEA R6, R2, UR5, 0x1 ;  /* 0x0000000502067c11 */ /* 0x000fe4000f8e08ff */
[----:B------:R-:W-:Y:S01]  /*0310*/  PRMT R20, RZ, 0x7610, R20 ;  /* 0x00007610ff147816 */ /* 0x000fe20000000014 */
[----:B------:R-:W-:Y:S02]  /*0320*/  USEL UR4, UR6, 0x1, !UP0 ;  /* 0x0000000106047887 */ /* 0x000fe4000c000000 */
[----:B------:R-:W-:-:S09]  /*0330*/  UISETP.GE.U32.AND UP0, UPT, UR7, 0x11, UPT ;  /* 0x000000110700788c */ /* 0x000fd2000bf06070 */
[----:B------:R-:W-:Y:S05]  /*0340*/  BRA.U !UP0, `(.L_x_1) ;  /* 0x00000009082c7547 */ /* 0x000fea000b800000 */
[----:B------:R-:W1:Y:S01]  /*0350*/  LDC R7, c[0x0][0x39c] ;  /* 0x0000e700ff077b82 */ /* 0x000e620000000800 */
[C---:B0-----:R-:W-:Y:S01]  /*0360*/  IADD3 R13, PT, PT, R0.reuse, 0x20, RZ ;  /* 0x00000020000d7810 */ /* 0x041fe20007ffe0ff */
[----:B------:R-:W-:Y:S01]  /*0370*/  ULOP3.LUT UR5, UR4, 0x7fffffe, URZ, 0xc0, !UPT ;  /* 0x07fffffe04057892 */ /* 0x000fe2000f8ec0ff */
[----:B------:R-:W-:Y:S01]  /*0380*/  IADD3 R9, PT, PT, R0, 0x10, RZ ;  /* 0x0000001000097810 */ /* 0x000fe20007ffe0ff */
[----:B------:R-:W0:Y:S01]  /*0390*/  LDCU UR11, c[0x0][0x398] ;  /* 0x00007300ff0b77ac */ /* 0x000e220008000800 */
[----:B------:R-:W-:Y:S01]  /*03a0*/  IADD3 R8, PT, PT, R2, 0x10, RZ ;  /* 0x0000001002087810 */ /* 0x000fe20007ffe0ff */
[-CC-:B------:R-:W-:Y:S01]  /*03b0*/  IMAD R10, R13, R12.reuse, R2.reuse ;  /* 0x0000000c0d0a7224 */ /* 0x180fe200078e0202 */
[----:B------:R-:W-:Y:S01]  /*03c0*/  MOV R16, 0x2 ;  /* 0x0000000200107802 */ /* 0x000fe20000000f00 */
[----:B------:R-:W-:Y:S01]  /*03d0*/  IMAD R12, R9, R12, R2 ;  /* 0x0000000c090c7224 */ /* 0x000fe200078e0202 */
[----:B------:R-:W-:Y:S01]  /*03e0*/  PRMT R20, RZ, 0x7610, R20 ;  /* 0x00007610ff147816 */ /* 0x000fe20000000014 */
[----:B------:R-:W-:Y:S01]  /*03f0*/  IMAD R17, R21, UR7, R8 ;  /* 0x0000000715117c24 */ /* 0x000fe2000f8e0208 */
[C---:B------:R-:W-:Y:S01]  /*0400*/  LEA R10, R11.reuse, R10, 0x4 ;  /* 0x0000000a0b0a7211 */ /* 0x040fe200078e20ff */
[----:B------:R-:W2:Y:S01]  /*0410*/  LDCU UR10, c[0x0][0x3a0] ;  /* 0x00007400ff0a77ac */ /* 0x000ea20008000800 */
[----:B------:R-:W-:Y:S01]  /*0420*/  LEA R11, R11, R12, 0x4 ;  /* 0x0000000c0b0b7211 */ /* 0x000fe200078e20ff */
[----:B------:R-:W3:Y:S01]  /*0430*/  LDCU UR12, c[0x0][0x39c] ;  /* 0x00007380ff0c77ac */ /* 0x000ee20008000800 */
[----:B------:R-:W-:-:S12]  /*0440*/  UIADD3 UR5, UPT, UPT, -UR5, URZ, URZ ;  /* 0x000000ff05057290 */ /* 0x000fd8000fffe1ff */
.L_x_4:
[----:B------:R-:W-:-:S04]  /*0450*/  IADD3 R12, PT, PT, R16, -0x1, RZ ;  /* 0xffffffff100c7810 */ /* 0x000fc80007ffe0ff */
[----:B------:R-:W-:-:S13]  /*0460*/  ISETP.GE.AND P0, PT, R12, UR6, PT ;  /* 0x000000060c007c0c */ /* 0x000fda000bf06270 */
[----:B------:R-:W-:Y:S05]  /*0470*/  @P0 BRA `(.L_x_2) ;  /* 0x0000000000380947 */ /* 0x000fea0003800000 */
[----:B--2---:R-:W-:Y:S02]  /*0480*/  ISETP.GE.AND P1, PT, R8, UR10, PT ;  /* 0x0000000a08007c0c */ /* 0x004fe4000bf26270 */
[----:B------:R-:W-:Y:S02]  /*0490*/  ISETP.GE.AND P0, PT, R9, UR10, PT ;  /* 0x0000000a09007c0c */ /* 0x000fe4000bf06270 */
[----:B0-----:R-:W-:Y:S02]  /*04a0*/  ISETP.GE.OR P1, PT, R21, UR11, P1 ;  /* 0x0000000b15007c0c */ /* 0x001fe40008f26670 */
[----:B---3--:R-:W-:Y:S02]  /*04b0*/  ISETP.GE.OR P0, PT, R19, UR12, P0 ;  /* 0x0000000c13007c0c */ /* 0x008fe40008706670 */
[----:B------:R-:W-:Y:S02]  /*04c0*/  PRMT R23, RZ, 0x7610, R23 ;  /* 0x00007610ff177816 */ /* 0x000fe40000000017 */
[----:B------:R-:W-:-:S07]  /*04d0*/  PRMT R22, RZ, 0x7610, R22 ;  /* 0x00007610ff167816 */ /* 0x000fce0000000016 */
[----:B------:R-:W0:Y:S08]  /*04e0*/  @!P1 LDC.64 R14, c[0x0][0x380] ;  /* 0x0000e000ff0e9b82 */ /* 0x000e300000000a00 */
[----:B------:R-:W2:Y:S01]  /*04f0*/  @!P0 LDC.64 R12, c[0x0][0x388] ;  /* 0x0000e200ff0c8b82 */ /* 0x000ea20000000a00 */
[----:B0-----:R-:W-:-:S05]  /*0500*/  @!P1 IMAD.WIDE R14, R17, 0x2, R14 ;  /* 0x00000002110e9825 */ /* 0x001fca00078e020e */
[----:B------:R-:W3:Y:S01]  /*0510*/  @!P1 LDG.E.U16 R23, desc[UR8][R14.64] ;  /* 0x000000080e179981 */ /* 0x000ee2000c1e1500 */
[----:B--2---:R-:W-:-:S05]  /*0520*/  @!P0 IMAD.WIDE R12, R11, 0x2, R12 ;  /* 0x000000020b0c8825 */ /* 0x004fca00078e020c */
[----:B------:R-:W2:Y:S04]  /*0530*/  @!P0 LDG.E.U16 R22, desc[UR8][R12.64] ;  /* 0x000000080c168981 */ /* 0x000ea8000c1e1500 */
[----:B---3--:R4:W-:Y:S04]  /*0540*/  STS.U16 [R4+0x200], R23 ;  /* 0x0002001704007388 */ /* 0x0089e80000000400 */
[----:B--2---:R4:W-:Y:S02]  /*0550*/  STS.U16 [R3+0x200], R22 ;  /* 0x0002001603007388 */ /* 0x0049e40000000400 */
.L_x_2:
[----:B------:R-:W-:Y:S01]  /*0560*/  BAR.SYNC.DEFER_BLOCKING 0x0 ;  /* 0x0000000000007b1d */ /* 0x000fe20000010000 */
[----:B------:R-:W-:-:S05]  /*0570*/  ISETP.GE.AND P0, PT, R16, UR6, PT ;  /* 0x0000000610007c0c */ /* 0x000fca000bf06270 */
[----:B------:R-:W-:Y:S04]  /*0580*/  LDS.U16 R27, [R6] ;  /* 0x00000000061b7984 */ /* 0x000fe80000000400 */
[----:B------:R-:W5:Y:S04]  /*0590*/  LDS.64 R14, [R5] ;  /* 0x00000000050e7984 */ /* 0x000f680000000a00 */
[----:B------:R-:W0:Y:S04]  /*05a0*/  LDS.U16 R29, [R6+0x20] ;  /* 0x00002000061d7984 */ /* 0x000e280000000400 */
[----:B------:R-:W1:Y:S04]  /*05b0*/  LDS.U16 R24, [R6+0x40] ;  /* 0x0000400006187984 */ /* 0x000e680000000400 */
[----:B----4-:R-:W4:Y:S04]  /*05c0*/  LDS.U16 R23, [R6+0x60] ;  /* 0x0000600006177984 */ /* 0x010f280000000400 */
[----:B------:R-:W-:Y:S04]  /*05d0*/  LDS.U16 R25, [R6+0x80] ;  /* 0x0000800006197984 */ /* 0x000fe80000000400 */
[----:B------:R-:W2:Y:S04]  /*05e0*/  LDS.64 R12, [R5+0x8] ;  /* 0x00000800050c7984 */ /* 0x000ea80000000a00 */
[----:B------:R-:W-:Y:S01]  /*05f0*/  LDS.U16 R22, [R6+0xc0] ;  /* 0x0000c00006167984 */ /* 0x000fe20000000400 */
[----:B-----5:R-:W-:-:S03]  /*0600*/  HFMA2 R20, R14.H0_H0, R27.H0_H0, R20.H0_H0 ;  /* 0x2000001b0e147231 */ /* 0x020fc60000040814 */
[----:B------:R-:W5:Y:S01]  /*0610*/  LDS.U16 R27, [R6+0xa0] ;  /* 0x0000a000061b7984 */ /* 0x000f620000000400 */
[----:B0-----:R-:W-:-:S04]  /*0620*/  HFMA2 R20, R14.H1_H1, R29.H0_H0, R20.H0_H0 ;  /* 0x2000001d0e147231 */ /* 0x001fc80000040c14 */
[C---:B-1----:R-:W-:Y:S02]  /*0630*/  HFMA2 R24, R15.reuse.H0_H0, R24.H0_H0, R20.H0_H0 ;  /* 0x200000180f187231 */ /* 0x042fe40000040814 */
[----:B------:R-:W0:Y:S02]  /*0640*/  LDS.U16 R20, [R6+0xe0] ;  /* 0x0000e00006147984 */ /* 0x000e240000000400 */
[----:B----4-:R-:W-:Y:S02]  /*0650*/  HFMA2 R24, R15.H1_H1, R23.H0_H0, R24.H0_H0 ;  /* 0x200000170f187231 */ /* 0x010fe40000040c18 */
[----:B------:R-:W-:Y:S04]  /*0660*/  LDS.U16 R23, [R6+0x100] ;  /* 0x0001000006177984 */ /* 0x000fe80000000400 */
[----:B------:R-:W1:Y:S01]  /*0670*/  LDS.64 R14, [R5+0x10] ;  /* 0x00001000050e7984 */ /* 0x000e620000000a00 */
[----:B--2---:R-:W-:-:S03]  /*0680*/  HFMA2 R24, R12.H0_H0, R25.H0_H0, R24.H0_H0 ;  /* 0x200000190c187231 */ /* 0x004fc60000040818 */
[----:B------:R-:W2:Y:S01]  /*0690*/  LDS.U16 R25, [R6+0x120] ;  /* 0x0001200006197984 */ /* 0x000ea20000000400 */
[----:B-----5:R-:W-:-:S03]  /*06a0*/  HFMA2 R27, R12.H1_H1, R27.H0_H0, R24.H0_H0 ;  /* 0x2000001b0c1b7231 */ /* 0x020fc60000040c18 */
[----:B------:R-:W4:Y:S01]  /*06b0*/  LDS.U16 R24, [R6+0x140] ;  /* 0x0001400006187984 */ /* 0x000f220000000400 */
[----:B------:R-:W-:-:S03]  /*06c0*/  HFMA2 R27, R13.H0_H0, R22.H0_H0, R27.H0_H0 ;  /* 0x200000160d1b7231 */ /* 0x000fc6000004081b */
[----:B------:R-:W5:Y:S01]  /*06d0*/  LDS.U16 R22, [R6+0x160] ;  /* 0x0001600006167984 */ /* 0x000f620000000400 */
[----:B0-----:R-:W-:-:S03]  /*06e0*/  HFMA2 R20, R13.H1_H1, R20.H0_H0, R27.H0_H0 ;  /* 0x200000140d147231 */ /* 0x001fc60000040c1b */
[----:B------:R-:W-:Y:S04]  /*06f0*/  LDS.U16 R27, [R6+0x180] ;  /* 0x00018000061b7984 */ /* 0x000fe80000000400 */
[----:B------:R-:W0:Y:S01]  /*0700*/  LDS.64 R12, [R5+0x18] ;  /* 0x00001800050c7984 */ /* 0x000e220000000a00 */
[----:B-1----:R-:W-:-:S03]  /*0710*/  HFMA2 R20, R14.H0_H0, R23.H0_H0, R20.H0_H0 ;  /* 0x200000170e147231 */ /* 0x002fc60000040814 */
[----:B------:R-:W1:Y:S01]  /*0720*/  LDS.U16 R23, [R6+0x1a0] ;  /* 0x0001a00006177984 */ /* 0x000e620000000400 */
[----:B--2---:R-:W-:-:S03]  /*0730*/  HFMA2 R25, R14.H1_H1, R25.H0_H0, R20.H0_H0 ;  /* 0x200000190e197231 */ /* 0x004fc60000040c14 */
[----:B------:R-:W2:Y:S04]  /*0740*/  LDS.U16 R14, [R6+0x1c0] ;  /* 0x0001c000060e7984 */ /* 0x000ea80000000400 */
[----:B------:R-:W3:Y:S01]  /*0750*/  LDS.U16 R20, [R6+0x1e0] ;  /* 0x0001e00006147984 */ /* 0x000ee20000000400 */
[----:B----4-:R-:W-:-:S04]  /*0760*/  HFMA2 R24, R15.H0_H0, R24.H0_H0, R25.H0_H0 ;  /* 0x200000180f187231 */ /* 0x010fc80000040819 */
[----:B-----5:R-:W-:-:S04]  /*0770*/  HFMA2 R22, R15.H1_H1, R22.H0_H0, R24.H0_H0 ;  /* 0x200000160f167231 */ /* 0x020fc80000040c18 */
[----:B0-----:R-:W-:-:S04]  /*0780*/  HFMA2 R22, R12.H0_H0, R27.H0_H0, R22.H0_H0 ;  /* 0x2000001b0c167231 */ /* 0x001fc80000040816 */
[----:B-1----:R-:W-:-:S04]  /*0790*/  HFMA2 R22, R12.H1_H1, R23.H0_H0, R22.H0_H0 ;  /* 0x200000170c167231 */ /* 0x002fc80000040c16 */
[----:B--2---:R-:W-:-:S04]  /*07a0*/  HFMA2 R14, R13.H0_H0, R14.H0_H0, R22.H0_H0 ;  /* 0x2000000e0d0e7231 */ /* 0x004fc80000040816 */
[----:B---3--:R-:W-:Y:S01]  /*07b0*/  HFMA2 R20, R13.H1_H1, R20.H0_H0, R14.H0_H0 ;  /* 0x200000140d147231 */ /* 0x008fe20000040c0e */
[----:B------:R-:W-:Y:S06]  /*07c0*/  BAR.SYNC.DEFER_BLOCKING 0x0 ;  /* 0x0000000000007b1d */ /* 0x000fec0000010000 */
[----:B------:R-:W-:Y:S05]  /*07d0*/  @P0 BRA `(.L_x_3) ;  /* 0x0000000000440947 */ /* 0x000fea0003800000 */
[----:B------:R-:W-:Y:S02]  /*07e0*/  IADD3 R12, PT, PT, R8, 0x10, RZ ;  /* 0x00000010080c7810 */ /* 0x000fe40007ffe0ff */
[----:B------:R-:W-:Y:S02]  /*07f0*/  IADD3 R13, PT, PT, R9, 0x10, RZ ;  /* 0x00000010090d7810 */ /* 0x000fe40007ffe0ff */
[----:B------:R-:W-:Y:S02]  /*0800*/  ISETP.GE.AND P1, PT, R12, UR10, PT ;  /* 0x0000000a0c007c0c */ /* 0x000fe4000bf26270 */
[----:B------:R-:W-:Y:S02]  /*0810*/  ISETP.GE.AND P0, PT, R13, UR10, PT ;  /* 0x0000000a0d007c0c */ /* 0x000fe4000bf06270 */
[----:B------:R-:W-:Y:S02]  /*0820*/  ISETP.GE.OR P1, PT, R21, UR11, P1 ;  /* 0x0000000b15007c0c */ /* 0x000fe40008f26670 */
[----:B------:R-:W-:-:S02]  /*0830*/  ISETP.GE.OR P0, PT, R19, UR12, P0 ;  /* 0x0000000c13007c0c */ /* 0x000fc40008706670 */
[----:B------:R-:W-:Y:S02]  /*0840*/  PRMT R23, RZ, 0x7610, R23 ;  /* 0x00007610ff177816 */ /* 0x000fe40000000017 */
[----:B------:R-:W-:-:S07]  /*0850*/  PRMT R22, RZ, 0x7610, R22 ;  /* 0x00007610ff167816 */ /* 0x000fce0000000016 */
[----:B------:R-:W0:Y:S01]  /*0860*/  @!P1 LDC.64 R14, c[0x0][0x380] ;  /* 0x0000e000ff0e9b82 */ /* 0x000e220000000a00 */
[----:B------:R-:W-:-:S07]  /*0870*/  @!P1 IADD3 R25, PT, PT, R17, 0x10, RZ ;  /* 0x0000001011199810 */ /* 0x000fce0007ffe0ff */
[----:B------:R-:W1:Y:S01]  /*0880*/  @!P0 LDC.64 R12, c[0x0][0x388] ;  /* 0x0000e200ff0c8b82 */ /* 0x000e620000000a00 */
[----:B0-----:R-:W-:-:S05]  /*0890*/  @!P1 IMAD.WIDE R14, R25, 0x2, R14 ;  /* 0x00000002190e9825 */ /* 0x001fca00078e020e */
[----:B------:R-:W2:Y:S01]  /*08a0*/  @!P1 LDG.E.U16 R23, desc[UR8][R14.64] ;  /* 0x000000080e179981 */ /* 0x000ea2000c1e1500 */
[----:B-1----:R-:W-:-:S05]  /*08b0*/  @!P0 IMAD.WIDE R12, R10, 0x2, R12 ;  /* 0x000000020a0c8825 */ /* 0x002fca00078e020c */
[----:B------:R-:W3:Y:S04]  /*08c0*/  @!P0 LDG.E.U16 R22, desc[UR8][R12.64] ;  /* 0x000000080c168981 */ /* 0x000ee8000c1e1500 */
[----:B--2---:R0:W-:Y:S04]  /*08d0*/  STS.U16 [R4], R23 ;  /* 0x0000001704007388 */ /* 0x0041e80000000400 */
[----:B---3--:R0:W-:Y:S02]  /*08e0*/  STS.U16 [R3], R22 ;  /* 0x0000001603007388 */ /* 0x0081e40000000400 */
.L_x_3:
[----:B------:R-:W-:Y:S01]  /*08f0*/  BAR.SYNC.DEFER_BLOCKING 0x0 ;  /* 0x0000000000007b1d */ /* 0x000fe20000010000 */
[----:B------:R-:W-:Y:S01]  /*0900*/  UIADD3 UR5, UPT, UPT, UR5, 0x2, URZ ;  /* 0x0000000205057890 */ /* 0x000fe2000fffe0ff */
[----:B------:R-:W-:Y:S02]  /*0910*/  IADD3 R16, PT, PT, R16, 0x2, RZ ;  /* 0x0000000210107810 */ /* 0x000fe40007ffe0ff */
[----:B------:R-:W-:Y:S01]  /*0920*/  IADD3 R9, PT, PT, R9, 0x20, RZ ;  /* 0x0000002009097810 */ /* 0x000fe20007ffe0ff */
[----:B------:R-:W-:Y:S01]  /*0930*/  UISETP.NE.AND UP0, UPT, UR5, URZ, UPT ;  /* 0x000000ff0500728c */ /* 0x000fe2000bf05270 */
[----:B------:R-:W-:Y:S02]  /*0940*/  IADD3 R17, PT, PT, R17, 0x20, RZ ;  /* 0x0000002011117810 */ /* 0x000fe40007ffe0ff */
[----:B------:R-:W-:Y:S01]  /*0950*/  IADD3 R8, PT, PT, R8, 0x20, RZ ;  /* 0x0000002008087810 */ /* 0x000fe20007ffe0ff */
[----:B------:R-:W-:Y:S04]  /*0960*/  LDS.U16 R27, [R6+0x200] ;  /* 0x00020000061b7984 */ /* 0x000fe80000000400 */
[----:B------:R-:W1:Y:S04]  /*0970*/  LDS.64 R14, [R5+0x200] ;  /* 0x00020000050e7984 */ /* 0x000e680000000a00 */
[----:B------:R-:W2:Y:S04]  /*0980*/  LDS.U16 R29, [R6+0x220] ;  /* 0x00022000061d7984 */ /* 0x000ea80000000400 */
[----:B------:R-:W3:Y:S04]  /*0990*/  LDS.U16 R24, [R6+0x240] ;  /* 0x0002400006187984 */ /* 0x000ee80000000400 */
[----:B0-----:R-:W0:Y:S04]  /*09a0*/  LDS.U16 R23, [R6+0x260] ;  /* 0x0002600006177984 */ /* 0x001e280000000400 */
[----:B------:R-:W-:Y:S04]  /*09b0*/  LDS.U16 R25, [R6+0x280] ;  /* 0x0002800006197984 */ /* 0x000fe80000000400 */
[----:B------:R-:W4:Y:S04]  /*09c0*/  LDS.64 R12, [R5+0x208] ;  /* 0x00020800050c7984 */ /* 0x000f280000000a00 */
[----:B------:R-:W-:Y:S01]  /*09d0*/  LDS.U16 R22, [R6+0x2c0] ;  /* 0x0002c00006167984 */ /* 0x000fe20000000400 */
[----:B-1----:R-:W-:-:S03]  /*09e0*/  HFMA2 R20, R14.H0_H0, R27.H0_H0, R20.H0_H0 ;  /* 0x2000001b0e147231 */ /* 0x002fc60000040814 */
[----:B------:R-:W1:Y:S01]  /*09f0*/  LDS.U16 R27, [R6+0x2a0] ;  /* 0x0002a000061b7984 */ /* 0x000e620000000400 */
[----:B--2---:R-:W-:-:S04]  /*0a00*/  HFMA2 R20, R14.H1_H1, R29.H0_H0, R20.H0_H0 ;  /* 0x2000001d0e147231 */ /* 0x004fc80000040c14 */
[C---:B---3--:R-:W-:Y:S02]  /*0a10*/  HFMA2 R24, R15.reuse.H0_H0, R24.H0_H0, R20.H0_H0 ;  /* 0x200000180f187231 */ /* 0x048fe40000040814 */
[----:B------:R-:W2:Y:S02]  /*0a20*/  LDS.U16 R20, [R6+0x2e0] ;  /* 0x0002e00006147984 */ /* 0x000ea40000000400 */
[----:B0-----:R-:W-:Y:S02]  /*0a30*/  HFMA2 R24, R15.H1_H1, R23.H0_H0, R24.H0_H0 ;  /* 0x200000170f187231 */ /* 0x001fe40000040c18 */
[----:B------:R-:W-:Y:S04]  /*0a40*/  LDS.U16 R23, [R6+0x300] ;  /* 0x0003000006177984 */ /* 0x000fe80000000400 */
[----:B------:R-:W0:Y:S01]  /*0a50*/  LDS.64 R14, [R5+0x210] ;  /* 0x00021000050e7984 */ /* 0x000e220000000a00 */
[----:B----4-:R-:W-:-:S03]  /*0a60*/  HFMA2 R24, R12.H0_H0, R25.H0_H0, R24.H0_H0 ;  /* 0x200000190c187231 */ /* 0x010fc60000040818 */
[----:B------:R-:W3:Y:S01]  /*0a70*/  LDS.U16 R25, [R6+0x320] ;  /* 0x0003200006197984 */ /* 0x000ee20000000400 */
[----:B-1----:R-:W-:-:S03]  /*0a80*/  HFMA2 R27, R12.H1_H1, R27.H0_H0, R24.H0_H0 ;  /* 0x2000001b0c1b7231 */ /* 0x002fc60000040c18 */
[----:B------:R-:W1:Y:S01]  /*0a90*/  LDS.U16 R24, [R6+0x340] ;  /* 0x0003400006187984 */ /* 0x000e620000000400 */
[----:B------:R-:W-:-:S03]  /*0aa0*/  HFMA2 R27, R13.H0_H0, R22.H0_H0, R27.H0_H0 ;  /* 0x200000160d1b7231 */ /* 0x000fc6000004081b */
[----:B------:R-:W4:Y:S01]  /*0ab0*/  LDS.U16 R22, [R6+0x360] ;  /* 0x0003600006167984 */ /* 0x000f220000000400 */
[----:B--2---:R-:W-:-:S03]  /*0ac0*/  HFMA2 R20, R13.H1_H1, R20.H0_H0, R27.H0_H0 ;  /* 0x200000140d147231 */ /* 0x004fc60000040c1b */
[----:B------:R-:W-:Y:S04]  /*0ad0*/  LDS.U16 R27, [R6+0x380] ;  /* 0x00038000061b7984 */ /* 0x000fe80000000400 */
[----:B------:R-:W2:Y:S01]  /*0ae0*/  LDS.64 R12, [R5+0x218] ;  /* 0x00021800050c7984 */ /* 0x000ea20000000a00 */
[----:B0-----:R-:W-:-:S03]  /*0af0*/  HFMA2 R20, R14.H0_H0, R23.H0_H0, R20.H0_H0 ;  /* 0x200000170e147231 */ /* 0x001fc60000040814 */
[----:B------:R-:W0:Y:S01]  /*0b00*/  LDS.U16 R23, [R6+0x3a0] ;  /* 0x0003a00006177984 */ /* 0x000e220000000400 */
[----:B---3--:R-:W-:-:S03]  /*0b10*/  HFMA2 R25, R14.H1_H1, R25.H0_H0, R20.H0_H0 ;  /* 0x200000190e197231 */ /* 0x008fc60000040c14 */
[----:B------:R-:W3:Y:S04]  /*0b20*/  LDS.U16 R14, [R6+0x3c0] ;  /* 0x0003c000060e7984 */ /* 0x000ee80000000400 */
[----:B------:R-:W5:Y:S01]  /*0b30*/  LDS.U16 R20, [R6+0x3e0] ;  /* 0x0003e00006147984 */ /* 0x000f620000000400 */
[----:B-1----:R-:W-:-:S04]  /*0b40*/  HFMA2 R24, R15.H0_H0, R24.H0_H0, R25.H0_H0 ;  /* 0x200000180f187231 */ /* 0x002fc80000040819 */
[----:B----4-:R-:W-:-:S04]  /*0b50*/  HFMA2 R22, R15.H1_H1, R22.H0_H0, R24.H0_H0 ;  /* 0x200000160f167231 */ /* 0x010fc80000040c18 */
[----:B--2---:R-:W-:-:S04]  /*0b60*/  HFMA2 R22, R12.H0_H0, R27.H0_H0, R22.H0_H0 ;  /* 0x2000001b0c167231 */ /* 0x004fc80000040816 */
[----:B0-----:R-:W-:Y:S01]  /*0b70*/  HFMA2 R22, R12.H1_H1, R23.H0_H0, R22.H0_H0 ;  /* 0x200000170c167231 */ /* 0x001fe20000040c16 */
[----:B------:R-:W-:-:S03]  /*0b80*/  MOV R12, R7 ;  /* 0x00000007000c7202 */ /* 0x000fc60000000f00 */
[C---:B---3--:R-:W-:Y:S01]  /*0b90*/  HFMA2 R14, R13.reuse.H0_H0, R14.H0_H0, R22.H0_H0 ;  /* 0x2000000e0d0e7231 */ /* 0x048fe20000040816 */
[C---:B------:R-:W-:Y:S02]  /*0ba0*/  LEA R10, R12.reuse, R10, 0x5 ;  /* 0x0000000a0c0a7211 */ /* 0x040fe400078e28ff */
[----:B------:R-:W-:Y:S01]  /*0bb0*/  LEA R11, R12, R11, 0x5 ;  /* 0x0000000b0c0b7211 */ /* 0x000fe200078e28ff */
[----:B-----5:R-:W-:Y:S01]  /*0bc0*/  HFMA2 R20, R13.H1_H1, R20.H0_H0, R14.H0_H0 ;  /* 0x200000140d147231 */ /* 0x020fe20000040c0e */
[----:B------:R-:W-:Y:S06]  /*0bd0*/  BAR.SYNC.DEFER_BLOCKING 0x0 ;  /* 0x0000000000007b1d */ /* 0x000fec0000010000 */
[----:B------:R-:W-:Y:S05]  /*0be0*/  BRA.U UP0, `(.L_x_4) ;  /* 0xfffffff900187547 */ /* 0x000fea000b83ffff */
[----:B------:R-:W-:-:S07]  /*0bf0*/  IADD3 R7, PT, PT, R16, -0x1, RZ ;  /* 0xffffffff10077810 */ /* 0x000fce0007ffe0ff */
.L_x_1:
[----:B------:R-:W-:-:S04]  /*0c00*/  ULOP3.LUT UR4, UR4, 0x1, URZ, 0xc0, !UPT ;  /* 0x0000000104047892 */ /* 0x000fc8000f8ec0ff */
[----:B------:R-:W-:-:S09]  /*0c10*/  UISETP.NE.U32.AND UP0, UPT, UR4, 0x1, UPT ;  /* 0x000000010400788c */ /* 0x000fd2000bf05070 */
[----:B------:R-:W-:Y:S05]  /*0c20*/  BRA.U UP0, `(.L_x_0) ;  /* 0x0000000100ec7547 */ /* 0x000fea000b800000 */
[----:B------:R-:W-:-:S13]  /*0c30*/  ISETP.GE.AND P0, PT, R7, UR6, PT ;  /* 0x0000000607007c0c */ /* 0x000fda000bf06270 */
[----:B------:R-:W-:Y:S05]  /*0c40*/  @P0 BRA `(.L_x_5) ;  /* 0x00000000004c0947 */ /* 0x000fea0003800000 */
[----:B------:R-:W1:Y:S01]  /*0c50*/  LDCU UR4, c[0x0][0x3a0] ;  /* 0x00007400ff0477ac */ /* 0x000e620008000800 */
[C---:B------:R-:W-:Y:S02]  /*0c60*/  LEA R2, R7.reuse, R2, 0x4 ;  /* 0x0000000207027211 */ /* 0x040fe400078e20ff */
[----:B------:R-:W-:Y:S01]  /*0c70*/  LEA R0, R7, R0, 0x4 ;  /* 0x0000000007007211 */ /* 0x000fe200078e20ff */
[----:B------:R-:W2:Y:S01]  /*0c80*/  LDCU UR5, c[0x0][0x398] ;  /* 0x00007300ff0577ac */ /* 0x000ea20008000800 */
[----:B-1----:R-:W-:Y:S02]  /*0c90*/  ISETP.GE.AND P1, PT, R2, UR4, PT ;  /* 0x0000000402007c0c */ /* 0x002fe4000bf26270 */
[----:B------:R-:W-:Y:S02]  /*0ca0*/  ISETP.GE.AND P0, PT, R0, UR4, PT ;  /* 0x0000000400007c0c */ /* 0x000fe4000bf06270 */
[----:B--2---:R-:W-:Y:S02]  /*0cb0*/  ISETP.GE.OR P1, PT, R21, UR5, P1 ;  /* 0x0000000515007c0c */ /* 0x004fe40008f26670 */
[----:B------:R-:W-:-:S11]  /*0cc0*/  ISETP.GE.OR P0, PT, R19, R12, P0 ;  /* 0x0000000c1300720c */ /* 0x000fd60000706670 */
[----:B0-----:R-:W0:Y:S01]  /*0cd0*/  @!P1 LDC.64 R10, c[0x0][0x380] ;  /* 0x0000e000ff0a9b82 */ /* 0x001e220000000a00 */
[----:B------:R-:W-:Y:S02]  /*0ce0*/  @!P1 IMAD R7, R21, UR4, R2 ;  /* 0x0000000415079c24 */ /* 0x000fe4000f8e0202 */
[----:B------:R-:W-:-:S05]  /*0cf0*/  @!P0 IMAD R13, R0, R12, R19 ;  /* 0x0000000c000d8224 */ /* 0x000fca00078e0213 */
[----:B------:R-:W1:Y:S01]  /*0d00*/  @!P0 LDC.64 R8, c[0x0][0x388] ;  /* 0x0000e200ff088b82 */ /* 0x000e620000000a00 */
[----:B0-----:R-:W-:Y:S01]  /*0d10*/  @!P1 IMAD.WIDE R10, R7, 0x2, R10 ;  /* 0x00000002070a9825 */ /* 0x001fe200078e020a */
[----:B------:R-:W-:-:S06]  /*0d20*/  PRMT R7, RZ, 0x7610, R7 ;  /* 0x00007610ff077816 */ /* 0x000fcc0000000007 */
[----:B------:R-:W2:Y:S01]  /*0d30*/  @!P1 LDG.E.U16 R7, desc[UR8][R10.64] ;  /* 0x000000080a079981 */ /* 0x000ea2000c1e1500 */
[----:B-1----:R-:W-:-:S05]  /*0d40*/  @!P0 IMAD.WIDE R8, R13, 0x2, R8 ;  /* 0x000000020d088825 */ /* 0x002fca00078e0208 */
[----:B------:R-:W3:Y:S04]  /*0d50*/  @!P0 LDG.E.U16 R18, desc[UR8][R8.64] ;  /* 0x0000000808128981 */ /* 0x000ee8000c1e1500 */
[----:B--2---:R1:W-:Y:S04]  /*0d60*/  STS.U16 [R4+0x200], R7 ;  /* 0x0002000704007388 */ /* 0x0043e80000000400 */
[----:B---3--:R1:W-:Y:S02]  /*0d70*/  STS.U16 [R3+0x200], R18 ;  /* 0x0002001203007388 */ /* 0x0083e40000000400 */
.L_x_5:
[----:B------:R-:W-:Y:S06]  /*0d80*/  BAR.SYNC.DEFER_BLOCKING 0x0 ;  /* 0x0000000000007b1d */ /* 0x000fec0000010000 */
[----:B------:R-:W-:Y:S04]  /*0d90*/  LDS.U16 R23, [R6] ;  /* 0x0000000006177984 */ /* 0x000fe80000000400 */
[----:B0-----:R-:W0:Y:S04]  /*0da0*/  LDS.64 R10, [R5] ;  /* 0x00000000050a7984 */ /* 0x001e280000000a00 */
[----:B-1----:R-:W1:Y:S04]  /*0db0*/  LDS.U16 R4, [R6+0x20] ;  /* 0x0000200006047984 */ /* 0x002e680000000400 */
[----:B------:R-:W2:Y:S04]  /*0dc0*/  LDS.U16 R22, [R6+0x40] ;  /* 0x0000400006167984 */ /* 0x000ea80000000400 */
[----:B------:R-:W3:Y:S04]  /*0dd0*/  LDS.U16 R16, [R6+0x60] ;  /* 0x0000600006107984 */ /* 0x000ee80000000400 */
[----:B------:R-:W-:Y:S04]  /*0de0*/  LDS.U16 R17, [R6+0x80] ;  /* 0x0000800006117984 */ /* 0x000fe80000000400 */
[----:B------:R-:W4:Y:S04]  /*0df0*/  LDS.64 R2, [R5+0x8] ;  /* 0x0000080005027984 */ /* 0x000f280000000a00 */
[----:B------:R-:W5:Y:S04]  /*0e00*/  LDS.U16 R7, [R6+0xa0] ;  /* 0x0000a00006077984 */ /* 0x000f680000000400 */
[----:B------:R-:W5:Y:S04]  /*0e10*/  LDS.U16 R14, [R6+0xc0] ;  /* 0x0000c000060e7984 */ /* 0x000f680000000400 */
[----:B------:R-:W5:Y:S04]  /*0e20*/  LDS.U16 R0, [R6+0xe0] ;  /* 0x0000e00006007984 */ /* 0x000f680000000400 */
[----:B------:R-:W-:Y:S04]  /*0e30*/  LDS.U16 R15, [R6+0x100] ;  /* 0x00010000060f7984 */ /* 0x000fe80000000400 */
[----:B------:R-:W5:Y:S01]  /*0e40*/  LDS.64 R8, [R5+0x10] ;  /* 0x0000100005087984 */ /* 0x000f620000000a00 */
[----:B0-----:R-:W-:-:S03]  /*0e50*/  HFMA2 R23, R10.H0_H0, R23.H0_H0, R20.H0_H0 ;  /* 0x200000170a177231 */ /* 0x001fc60000040814 */
[----:B------:R-:W0:Y:S01]  /*0e60*/  LDS.U16 R13, [R6+0x120] ;  /* 0x00012000060d7984 */ /* 0x000e220000000400 */
[----:B-1----:R-:W-:-:S03]  /*0e70*/  HFMA2 R4, R10.H1_H1, R4.H0_H0, R23.H0_H0 ;  /* 0x200000040a047231 */ /* 0x002fc60000040c17 */
[----:B------:R-:W1:Y:S01]  /*0e80*/  LDS.U16 R18, [R6+0x140] ;  /* 0x0001400006127984 */ /* 0x000e620000000400 */
[----:B--2---:R-:W-:-:S03]  /*0e90*/  HFMA2 R22, R11.H0_H0, R22.H0_H0, R4.H0_H0 ;  /* 0x200000160b167231 */ /* 0x004fc60000040804 */
[----:B------:R-:W2:Y:S01]  /*0ea0*/  LDS.U16 R10, [R6+0x160] ;  /* 0x00016000060a7984 */ /* 0x000ea20000000400 */
[----:B---3--:R-:W-:-:S03]  /*0eb0*/  HFMA2 R16, R11.H1_H1, R16.H0_H0, R22.H0_H0 ;  /* 0x200000100b107231 */ /* 0x008fc60000040c16 */
[----:B------:R-:W-:Y:S04]  /*0ec0*/  LDS.U16 R23, [R6+0x180] ;  /* 0x0001800006177984 */ /* 0x000fe80000000400 */
[----:B------:R-:W3:Y:S01]  /*0ed0*/  LDS.64 R4, [R5+0x18] ;  /* 0x0000180005047984 */ /* 0x000ee20000000a00 */
[----:B----4-:R-:W-:-:S03]  /*0ee0*/  HFMA2 R17, R2.H0_H0, R17.H0_H0, R16.H0_H0 ;  /* 0x2000001102117231 */ /* 0x010fc60000040810 */
[----:B------:R-:W4:Y:S01]  /*0ef0*/  LDS.U16 R11, [R6+0x1a0] ;  /* 0x0001a000060b7984 */ /* 0x000f220000000400 */
[----:B-----5:R-:W-:-:S03]  /*0f00*/  HFMA2 R7, R2.H1_H1, R7.H0_H0, R17.H0_H0 ;  /* 0x2000000702077231 */ /* 0x020fc60000040c11 */
[----:B------:R-:W5:Y:S01]  /*0f10*/  LDS.U16 R16, [R6+0x1c0] ;  /* 0x0001c00006107984 */ /* 0x000f620000000400 */
[----:B------:R-:W-:-:S03]  /*0f20*/  HFMA2 R7, R3.H0_H0, R14.H0_H0, R7.H0_H0 ;  /* 0x2000000e03077231 */ /* 0x000fc60000040807 */
[----:B------:R-:W5:Y:S01]  /*0f30*/  LDS.U16 R20, [R6+0x1e0] ;  /* 0x0001e00006147984 */ /* 0x000f620000000400 */
[----:B------:R-:W-:-:S04]  /*0f40*/  HFMA2 R0, R3.H1_H1, R0.H0_H0, R7.H0_H0 ;  /* 0x2000000003007231 */ /* 0x000fc80000040c07 */
[----:B------:R-:W-:-:S04]  /*0f50*/  HFMA2 R0, R8.H0_H0, R15.H0_H0, R0.H0_H0 ;  /* 0x2000000f08007231 */ /* 0x000fc80000040800 */
[----:B0-----:R-:W-:-:S04]  /*0f60*/  HFMA2 R0, R8.H1_H1, R13.H0_H0, R0.H0_H0 ;  /* 0x2000000d08007231 */ /* 0x001fc80000040c00 */
[----:B-1----:R-:W-:-:S04]  /*0f70*/  HFMA2 R0, R9.H0_H0, R18.H0_H0, R0.H0_H0 ;  /* 0x2000001209007231 */ /* 0x002fc80000040800 */
[----:B--2---:R-:W-:-:S04]  /*0f80*/  HFMA2 R2, R9.H1_H1, R10.H0_H0, R0.H0_H0 ;  /* 0x2000000a09027231 */ /* 0x004fc80000040c00 */
[----:B---3--:R-:W-:-:S04]  /*0f90*/  HFMA2 R2, R4.H0_H0, R23.H0_H0, R2.H0_H0 ;  /* 0x2000001704027231 */ /* 0x008fc80000040802 */
[----:B----4-:R-:W-:-:S04]  /*0fa0*/  HFMA2 R8, R4.H1_H1, R11.H0_H0, R2.H0_H0 ;  /* 0x2000000b04087231 */ /* 0x010fc80000040c02 */
[----:B-----5:R-:W-:-:S04]  /*0fb0*/  HFMA2 R8, R5.H0_H0, R16.H0_H0, R8.H0_H0 ;  /* 0x2000001005087231 */ /* 0x020fc80000040808 */
[----:B------:R-:W-:Y:S01]  /*0fc0*/  HFMA2 R20, R5.H1_H1, R20.H0_H0, R8.H0_H0 ;  /* 0x2000001405147231 */ /* 0x000fe20000040c08 */
[----:B------:R-:W-:Y:S06]  /*0fd0*/  BAR.SYNC.DEFER_BLOCKING 0x0 ;  /* 0x0000000000007b1d */ /* 0x000fec0000010000 */
.L_x_0:
[----:B------:R-:W1:Y:S01]  /*0fe0*/  LDCU UR4, c[0x0][0x398] ;  /* 0x00007300ff0477ac */ /* 0x000e620008000800 */
[----:B------:R-:W-:-:S04]  /*0ff0*/  ISETP.GE.AND P0, PT, R19, R12, PT ;  /* 0x0000000c1300720c */ /* 0x000fc80003f06270 */
[----:B-1----:R-:W-:-:S13]  /*1000*/  ISETP.GE.OR P0, PT, R21, UR4, P0 ;  /* 0x0000000415007c0c */ /* 0x002fda0008706670 */
[----:B------:R-:W-:Y:S05]  /*1010*/  @P0 EXIT ;  /* 0x000000000000094d */ /* 0x000fea0003800000 */
[----:B0-----:R-:W0:Y:S01]  /*1020*/  LDC.64 R2, c[0x0][0x390] ;  /* 0x0000e400ff027b82 */ /* 0x001e220000000a00 */
[----:B------:R-:W-:-:S04]  /*1030*/  IMAD R19, R21, R12, R19 ;  /* 0x0000000c15137224 */ /* 0x000fc800078e0213 */
[----:B0-----:R-:W-:-:S05]  /*1040*/  IMAD.WIDE R2, R19, 0x2, R2 ;  /* 0x0000000213027825 */ /* 0x001fca00078e0202 */
[----:B------:R-:W-:Y:S01]  /*1050*/  STG.E.U16 desc[UR8][R2.64], R20 ;  /* 0x0000001402007986 */ /* 0x000fe2000c101508 */
[----:B------:R-:W-:Y:S05]  /*1060*/  EXIT ;  /* 0x000000000000794d */ /* 0x000fea0003800000 */
.L_x_6:
[----:B------:R-:W-:-:S00]  /*1070*/  BRA `(.L_x_6) ;  /* 0xfffffffc00fc7947 */ /* 0x000fc0000383ffff */
[----:B------:R-:W-:-:S00]  /*1080*/  NOP ;  /* 0x0000000000007918 */ /* 0x000fc00000000000 */
[----:B------:R-:W-:-:S00]  /*1090*/  NOP ;  /* 0x0000000000007918 */ /* 0x000fc00000000000 */
[----:B------:R-:W-:-:S00]  /*10a0*/  NOP ;  /* 0x0000000000007918 */ /* 0x000fc00000000000 */
[----:B------:R-:W-:-:S00]  /*10b0*/  NOP ;  /* 0x0000000000007918 */ /* 0x000fc00000000000 */
[----:B------:R-:W-:-:S00]  /*10c0*/  NOP ;  /* 0x0000000000007918 */ /* 0x000fc00000000000 */
[----:B------:R-:W-:-:S00]  /*10d0*/  NOP ;  /* 0x0000000000007918 */ /* 0x000fc00000000000 */
[----:B------:R-:W-:-:S00]  /*10e0*/  NOP ;  /* 0x0000000000007918 */ /* 0x000fc00000000000 */
[----:B------:R-:W-:-:S00]  /*10f0*/  NOP ;  /* 0x0000000000007918 */ /* 0x000fc00000000000 */
.L_x_7:


//--------------------- .nv.shared._Z16gemm_fp16_kernelP6__halfS0_S0_iii --------------------------
	.section	.nv.shared._Z16gemm_fp16_kernelP6__halfS0_S0_iii,"aw",@nobits
	.sectionflags	@""
	.align	2
.nv.shared._Z16gemm_fp16_kernelP6__halfS0_S0_iii:
	.zero		3072


//--------------------- .nv.shared.reserved.0     --------------------------
	.section	.nv.shared.reserved.0,"aw",@nobits
	.weak		__nv_reservedSMEM_offset_0_alias
	.size		__nv_reservedSMEM_offset_0_alias, 0, 64
	.other		__nv_reservedSMEM_offset_0_alias,@"STO_CUDA_RESERVED_SHARED STV_DEFAULT"
__nv_reservedSMEM_offset_0_alias:
	.zero		0
	.zero		64


//--------------------- .nv.constant0._Z16gemm_fp16_kernelP6__halfS0_S0_iii --------------------------
	.section	.nv.constant0._Z16gemm_fp16_kernelP6__halfS0_S0_iii,"a",@progbits
	.sectionflags	@""
	.align	4
.nv.constant0._Z16gemm_fp16_kernelP6__halfS0_S0_iii:
	.zero		932


//--------------------- SYMBOLS --------------------------

	.type		.nv.reservedSmem.offset0,@object
	.size		.nv.reservedSmem.offset0,0x4
	.type		.nv.reservedSmem.cap,@object
	.size		.nv.reservedSmem.cap,0x4
